//
// Generated by NVIDIA NVVM Compiler
//
// Compiler Build ID: CL-36424714
// Cuda compilation tools, release 13.0, V13.0.88
// Based on NVVM 20.0.0
//

.version 9.0
.target sm_100
.address_size 64

	// .globl	_Z9MatrixMulPfS_S_i

.visible .entry _Z9MatrixMulPfS_S_i(
	.param .u64 .ptr .align 1 _Z9MatrixMulPfS_S_i_param_0,
	.param .u64 .ptr .align 1 _Z9MatrixMulPfS_S_i_param_1,
	.param .u64 .ptr .align 1 _Z9MatrixMulPfS_S_i_param_2,
	.param .u32 _Z9MatrixMulPfS_S_i_param_3
)
{
	.reg .pred 	%p<10>;
	.reg .b32 	%r<86>;
	.reg .b32 	%f<56>;
	.reg .b64 	%rd<47>;

	ld.param.u64 	%rd4, [_Z9MatrixMulPfS_S_i_param_0];
	ld.param.u64 	%rd5, [_Z9MatrixMulPfS_S_i_param_1];
	ld.param.u64 	%rd6, [_Z9MatrixMulPfS_S_i_param_2];
	ld.param.u32 	%r46, [_Z9MatrixMulPfS_S_i_param_3];
	cvta.to.global.u64 	%rd1, %rd5;
	cvta.to.global.u64 	%rd2, %rd4;
	cvta.to.global.u64 	%rd7, %rd6;
	mov.u32 	%r47, %ctaid.x;
	mov.u32 	%r48, %ntid.x;
	mov.u32 	%r49, %tid.x;
	mad.lo.s32 	%r1, %r47, %r48, %r49;
	mov.u32 	%r2, %ctaid.y;
	mov.u32 	%r3, %ntid.y;
	mov.u32 	%r4, %tid.y;
	mad.lo.s32 	%r5, %r2, %r3, %r4;
	mov.u32 	%r6, %nctaid.y;
	mul.lo.s32 	%r7, %r3, %r6;
	mad.lo.s32 	%r50, %r1, %r7, %r5;
	mul.wide.s32 	%rd8, %r50, 4;
	add.s64 	%rd3, %rd7, %rd8;
	mov.b32 	%r51, 0;
	st.global.u32 	[%rd3], %r51;
	setp.lt.s32 	%p1, %r46, 1;
	@%p1 bra 	$L__BB0_12;
	mul.lo.s32 	%r8, %r46, %r1;
	and.b32  	%r9, %r46, 7;
	setp.lt.u32 	%p2, %r46, 8;
	mov.b32 	%r84, 0;
	mov.f32 	%f53, 0f00000000;
	@%p2 bra 	$L__BB0_4;
	and.b32  	%r84, %r46, 2147483640;
	neg.s32 	%r82, %r84;
	add.s32 	%r53, %r6, %r2;
	mad.lo.s32 	%r81, %r3, %r53, %r4;
	shl.b32 	%r13, %r7, 3;
	shl.b32 	%r54, %r6, 1;
	add.s32 	%r55, %r2, %r54;
	mad.lo.s32 	%r80, %r3, %r55, %r4;
	mad.lo.s32 	%r56, %r6, 3, %r2;
	mad.lo.s32 	%r79, %r3, %r56, %r4;
	shl.b32 	%r57, %r6, 2;
	add.s32 	%r58, %r2, %r57;
	mad.lo.s32 	%r78, %r3, %r58, %r4;
	mad.lo.s32 	%r59, %r6, 5, %r2;
	mad.lo.s32 	%r77, %r3, %r59, %r4;
	mad.lo.s32 	%r60, %r6, 6, %r2;
	mad.lo.s32 	%r76, %r3, %r60, %r4;
	mad.lo.s32 	%r61, %r6, 7, %r2;
	mad.lo.s32 	%r75, %r3, %r61, %r4;
	mov.f32 	%f53, 0f00000000;
	mov.u32 	%r73, %r8;
	mov.u32 	%r74, %r5;
$L__BB0_3:
	.pragma "nounroll";
	mul.wide.s32 	%rd9, %r73, 4;
	add.s64 	%rd10, %rd2, %rd9;
	ld.global.f32 	%f10, [%rd10];
	mul.wide.u32 	%rd11, %r74, 4;
	add.s64 	%rd12, %rd1, %rd11;
	ld.global.f32 	%f11, [%rd12];
	fma.rn.f32 	%f12, %f10, %f11, %f53;
	st.global.f32 	[%rd3], %f12;
	ld.global.f32 	%f13, [%rd10+4];
	mul.wide.u32 	%rd13, %r81, 4;
	add.s64 	%rd14, %rd1, %rd13;
	ld.global.f32 	%f14, [%rd14];
	fma.rn.f32 	%f15, %f13, %f14, %f12;
	st.global.f32 	[%rd3], %f15;
	ld.global.f32 	%f16, [%rd10+8];
	mul.wide.u32 	%rd15, %r80, 4;
	add.s64 	%rd16, %rd1, %rd15;
	ld.global.f32 	%f17, [%rd16];
	fma.rn.f32 	%f18, %f16, %f17, %f15;
	st.global.f32 	[%rd3], %f18;
	ld.global.f32 	%f19, [%rd10+12];
	mul.wide.u32 	%rd17, %r79, 4;
	add.s64 	%rd18, %rd1, %rd17;
	ld.global.f32 	%f20, [%rd18];
	fma.rn.f32 	%f21, %f19, %f20, %f18;
	st.global.f32 	[%rd3], %f21;
	ld.global.f32 	%f22, [%rd10+16];
	mul.wide.u32 	%rd19, %r78, 4;
	add.s64 	%rd20, %rd1, %rd19;
	ld.global.f32 	%f23, [%rd20];
	fma.rn.f32 	%f24, %f22, %f23, %f21;
	st.global.f32 	[%rd3], %f24;
	ld.global.f32 	%f25, [%rd10+20];
	mul.wide.u32 	%rd21, %r77, 4;
	add.s64 	%rd22, %rd1, %rd21;
	ld.global.f32 	%f26, [%rd22];
	fma.rn.f32 	%f27, %f25, %f26, %f24;
	st.global.f32 	[%rd3], %f27;
	ld.global.f32 	%f28, [%rd10+24];
	mul.wide.u32 	%rd23, %r76, 4;
	add.s64 	%rd24, %rd1, %rd23;
	ld.global.f32 	%f29, [%rd24];
	fma.rn.f32 	%f30, %f28, %f29, %f27;
	st.global.f32 	[%rd3], %f30;
	ld.global.f32 	%f31, [%rd10+28];
	mul.wide.u32 	%rd25, %r75, 4;
	add.s64 	%rd26, %rd1, %rd25;
	ld.global.f32 	%f32, [%rd26];
	fma.rn.f32 	%f53, %f31, %f32, %f30;
	st.global.f32 	[%rd3], %f53;
	add.s32 	%r82, %r82, 8;
	add.s32 	%r81, %r81, %r13;
	add.s32 	%r80, %r80, %r13;
	add.s32 	%r79, %r79, %r13;
	add.s32 	%r78, %r78, %r13;
	add.s32 	%r77, %r77, %r13;
	add.s32 	%r76, %r76, %r13;
	add.s32 	%r75, %r75, %r13;
	add.s32 	%r74, %r74, %r13;
	add.s32 	%r73, %r73, 8;
	setp.ne.s32 	%p3, %r82, 0;
	@%p3 bra 	$L__BB0_3;
$L__BB0_4:
	setp.eq.s32 	%p4, %r9, 0;
	@%p4 bra 	$L__BB0_12;
	and.b32  	%r41, %r46, 3;
	setp.lt.u32 	%p5, %r9, 4;
	@%p5 bra 	$L__BB0_7;
	add.s32 	%r62, %r84, %r8;
	mul.wide.s32 	%rd27, %r62, 4;
	add.s64 	%rd28, %rd2, %rd27;
	ld.global.f32 	%f33, [%rd28];
	mad.lo.s32 	%r63, %r84, %r7, %r5;
	mul.wide.u32 	%rd29, %r63, 4;
	add.s64 	%rd30, %rd1, %rd29;
	ld.global.f32 	%f34, [%rd30];
	fma.rn.f32 	%f35, %f33, %f34, %f53;
	st.global.f32 	[%rd3], %f35;
	ld.global.f32 	%f36, [%rd28+4];
	add.s32 	%r64, %r63, %r7;
	mul.wide.u32 	%rd31, %r64, 4;
	add.s64 	%rd32, %rd1, %rd31;
	ld.global.f32 	%f37, [%rd32];
	fma.rn.f32 	%f38, %f36, %f37, %f35;
	st.global.f32 	[%rd3], %f38;
	ld.global.f32 	%f39, [%rd28+8];
	add.s32 	%r65, %r64, %r7;
	mul.wide.u32 	%rd33, %r65, 4;
	add.s64 	%rd34, %rd1, %rd33;
	ld.global.f32 	%f40, [%rd34];
	fma.rn.f32 	%f41, %f39, %f40, %f38;
	st.global.f32 	[%rd3], %f41;
	ld.global.f32 	%f42, [%rd28+12];
	add.s32 	%r66, %r65, %r7;
	mul.wide.u32 	%rd35, %r66, 4;
	add.s64 	%rd36, %rd1, %rd35;
	ld.global.f32 	%f43, [%rd36];
	fma.rn.f32 	%f53, %f42, %f43, %f41;
	st.global.f32 	[%rd3], %f53;
	add.s32 	%r84, %r84, 4;
$L__BB0_7:
	setp.eq.s32 	%p6, %r41, 0;
	@%p6 bra 	$L__BB0_12;
	setp.eq.s32 	%p7, %r41, 1;
	@%p7 bra 	$L__BB0_10;
	add.s32 	%r67, %r84, %r8;
	mul.wide.s32 	%rd37, %r67, 4;
	add.s64 	%rd38, %rd2, %rd37;
	ld.global.f32 	%f44, [%rd38];
	mad.lo.s32 	%r68, %r84, %r7, %r5;
	mul.wide.u32 	%rd39, %r68, 4;
	add.s64 	%rd40, %rd1, %rd39;
	ld.global.f32 	%f45, [%rd40];
	fma.rn.f32 	%f46, %f44, %f45, %f53;
	st.global.f32 	[%rd3], %f46;
	ld.global.f32 	%f47, [%rd38+4];
	add.s32 	%r69, %r68, %r7;
	mul.wide.u32 	%rd41, %r69, 4;
	add.s64 	%rd42, %rd1, %rd41;
	ld.global.f32 	%f48, [%rd42];
	fma.rn.f32 	%f53, %f47, %f48, %f46;
	st.global.f32 	[%rd3], %f53;
	add.s32 	%r84, %r84, 2;
$L__BB0_10:
	and.b32  	%r70, %r46, 1;
	setp.eq.b32 	%p8, %r70, 1;
	not.pred 	%p9, %p8;
	@%p9 bra 	$L__BB0_12;
	add.s32 	%r71, %r84, %r8;
	mul.wide.s32 	%rd43, %r71, 4;
	add.s64 	%rd44, %rd2, %rd43;
	ld.global.f32 	%f49, [%rd44];
	mad.lo.s32 	%r72, %r84, %r7, %r5;
	mul.wide.u32 	%rd45, %r72, 4;
	add.s64 	%rd46, %rd1, %rd45;
	ld.global.f32 	%f50, [%rd46];
	fma.rn.f32 	%f51, %f49, %f50, %f53;
	st.global.f32 	[%rd3], %f51;
$L__BB0_12:
	ret;

}


// ===== COMPILED SASS (sm_100) =====

	.target	sm_100

	.elftype	@"ET_EXEC"


//--------------------- .note.nv.tkinfo           --------------------------
	.section	.note.nv.tkinfo,"",@"SHT_NOTE"
	.sectionflags	@"SHF_NOTE_NV_TKINFO"
	.tkinfo
        /*0018*/ 	.word	0x00000002
        /*0030*/ 	.string	""
        /*0030*/ 	.string	"ptxas"
        /*0030*/ 	.string	"Cuda compilation tools, release 13.0, V13.0.88"
        /*0030*/ 	.string	"Build cuda_13.0.r13.0/compiler.36424714_0"
        /*0030*/ 	.string	"-arch sm_100 -m 64 "



//--------------------- .note.nv.cuinfo           --------------------------
	.section	.note.nv.cuinfo,"",@"SHT_NOTE"
	.sectionflags	@"SHF_NOTE_NV_CUINFO"
        /*0018*/ 	.short	0x0002
        /*001a*/ 	.short	0x0064
        /*001c*/ 	.short	0x0082
	.zero		2


//--------------------- .nv.info                  --------------------------
	.section	.nv.info,"",@"SHT_CUDA_INFO"
	.align	4


	//----- nvinfo : EIATTR_REGCOUNT
	.align		4
        /*0000*/ 	.byte	0x04, 0x2f
        /*0002*/ 	.short	(.L_1 - .L_0)
	.align		4
.L_0:
        /*0004*/ 	.word	index@(_Z9MatrixMulPfS_S_i)
        /*0008*/ 	.word	0x00000020


	//----- nvinfo : EIATTR_FRAME_SIZE
	.align		4
.L_1:
        /*000c*/ 	.byte	0x04, 0x11
        /*000e*/ 	.short	(.L_3 - .L_2)
	.align		4
.L_2:
        /*0010*/ 	.word	index@(_Z9MatrixMulPfS_S_i)
        /*0014*/ 	.word	0x00000000


	//----- nvinfo : EIATTR_MIN_STACK_SIZE
	.align		4
.L_3:
        /*0018*/ 	.byte	0x04, 0x12
        /*001a*/ 	.short	(.L_5 - .L_4)
	.align		4
.L_4:
        /*001c*/ 	.word	index@(_Z9MatrixMulPfS_S_i)
        /*0020*/ 	.word	0x00000000
.L_5:


//--------------------- .nv.compat                --------------------------
	.section	.nv.compat,"",@"SHT_CUDA_COMPAT_INFO"
	.align	4
        /*0000*/ 	.byte	0x02, 0x09, 0x00, 0x00, 0x02, 0x02, 0x01, 0x00, 0x02, 0x05, 0x05, 0x00, 0x03, 0x07, 0x01, 0x01
        /*0010*/ 	.byte	0x02, 0x03, 0x00, 0x00, 0x02, 0x06, 0x01, 0x00, 0x04, 0x0b, 0x08, 0x00, 0x09, 0x00, 0x00, 0x00
        /*0020*/ 	.byte	0x00, 0x00, 0x00, 0x00


//--------------------- .nv.info._Z9MatrixMulPfS_S_i --------------------------
	.section	.nv.info._Z9MatrixMulPfS_S_i,"",@"SHT_CUDA_INFO"
	.sectionflags	@""
	.align	4


	//----- nvinfo : EIATTR_CUDA_API_VERSION
	.align		4
        /*0000*/ 	.byte	0x04, 0x37
        /*0002*/ 	.short	(.L_7 - .L_6)
.L_6:
        /*0004*/ 	.word	0x00000082


	//----- nvinfo : EIATTR_KPARAM_INFO
	.align		4
.L_7:
        /*0008*/ 	.byte	0x04, 0x17
        /*000a*/ 	.short	(.L_9 - .L_8)
.L_8:
        /*000c*/ 	.word	0x00000000
        /*0010*/ 	.short	0x0003
        /*0012*/ 	.short	0x0018
        /*0014*/ 	.byte	0x00, 0xf0, 0x11, 0x00


	//----- nvinfo : EIATTR_KPARAM_INFO
	.align		4
.L_9:
        /*0018*/ 	.byte	0x04, 0x17
        /*001a*/ 	.short	(.L_11 - .L_10)
.L_10:
        /*001c*/ 	.word	0x00000000
        /*0020*/ 	.short	0x0002
        /*0022*/ 	.short	0x0010
        /*0024*/ 	.byte	0x00, 0xf5, 0x21, 0x00


	//----- nvinfo : EIATTR_KPARAM_INFO
	.align		4
.L_11:
        /*0028*/ 	.byte	0x04, 0x17
        /*002a*/ 	.short	(.L_13 - .L_12)
.L_12:
        /*002c*/ 	.word	0x00000000
        /*0030*/ 	.short	0x0001
        /*0032*/ 	.short	0x0008
        /*0034*/ 	.byte	0x00, 0xf5, 0x21, 0x00


	//----- nvinfo : EIATTR_KPARAM_INFO
	.align		4
.L_13:
        /*0038*/ 	.byte	0x04, 0x17
        /*003a*/ 	.short	(.L_15 - .L_14)
.L_14:
        /*003c*/ 	.word	0x00000000
        /*0040*/ 	.short	0x0000
        /*0042*/ 	.short	0x0000
        /*0044*/ 	.byte	0x00, 0xf5, 0x21, 0x00


	//----- nvinfo : EIATTR_SPARSE_MMA_MASK
	.align		4
.L_15:
        /*0048*/ 	.byte	0x03, 0x50
        /*004a*/ 	.short	0x0000


	//----- nvinfo : EIATTR_MAXREG_COUNT
	.align		4
        /*004c*/ 	.byte	0x03, 0x1b
        /*004e*/ 	.short	0x00ff


	//----- nvinfo : EIATTR_MERCURY_ISA_VERSION
	.align		4
        /*0050*/ 	.byte	0x03, 0x5f
        /*0052*/ 	.short	0x0101


	//----- nvinfo : EIATTR_VRC_CTA_INIT_COUNT
	.align		4
        /*0054*/ 	.byte	0x02, 0x4a
	.zero		1
	.zero		1


	//----- nvinfo : EIATTR_EXIT_INSTR_OFFSETS
	.align		4
        /*0058*/ 	.byte	0x04, 0x1c
        /*005a*/ 	.short	(.L_17 - .L_16)


	//   ....[0]....
.L_16:
        /*005c*/ 	.word	0x00000120


	//   ....[1]....
        /*0060*/ 	.word	0x00000640


	//   ....[2]....
        /*0064*/ 	.word	0x00000860


	//   ....[3]....
        /*0068*/ 	.word	0x000009c0


	//   ....[4]....
        /*006c*/ 	.word	0x00000a70


	//----- nvinfo : EIATTR_CBANK_PARAM_SIZE
	.align		4
.L_17:
        /*0070*/ 	.byte	0x03, 0x19
        /*0072*/ 	.short	0x001c


	//----- nvinfo : EIATTR_PARAM_CBANK
	.align		4
        /*0074*/ 	.byte	0x04, 0x0a
        /*0076*/ 	.short	(.L_19 - .L_18)
	.align		4
.L_18:
        /*0078*/ 	.word	index@(.nv.constant0._Z9MatrixMulPfS_S_i)
        /*007c*/ 	.short	0x0380
        /*007e*/ 	.short	0x001c


	//----- nvinfo : EIATTR_SW_WAR
	.align		4
.L_19:
        /*0080*/ 	.byte	0x04, 0x36
        /*0082*/ 	.short	(.L_21 - .L_20)
.L_20:
        /*0084*/ 	.word	0x00000008
.L_21:


//--------------------- .nv.callgraph             --------------------------
	.section	.nv.callgraph,"",@"SHT_CUDA_CALLGRAPH"
	.align	4
	.sectionentsize	8
	.align		4
        /*0000*/ 	.word	0x00000000
	.align		4
        /*0004*/ 	.word	0xffffffff
	.align		4
        /*0008*/ 	.word	0x00000000
	.align		4
        /*000c*/ 	.word	0xfffffffe
	.align		4
        /*0010*/ 	.word	0x00000000
	.align		4
        /*0014*/ 	.word	0xfffffffd
	.align		4
        /*0018*/ 	.word	0x00000000
	.align		4
        /*001c*/ 	.word	0xfffffffc


//--------------------- .text._Z9MatrixMulPfS_S_i --------------------------
	.section	.text._Z9MatrixMulPfS_S_i,"ax",@progbits
	.align	128
        .global         _Z9MatrixMulPfS_S_i
        .type           _Z9MatrixMulPfS_S_i,@function
        .size           _Z9MatrixMulPfS_S_i,(.L_x_5 - _Z9MatrixMulPfS_S_i)
        .other          _Z9MatrixMulPfS_S_i,@"STO_CUDA_ENTRY STV_DEFAULT"
_Z9MatrixMulPfS_S_i:
.text._Z9MatrixMulPfS_S_i:
[----:B------:R-:W-:Y:S01]  /*0000*/  LDC R1, c[0x0][0x37c] ;  /* 0x0000df00ff017b82 */ /* 0x000fe20000000800 */
[----:B------:R-:W0:Y:S07]  /*0010*/  S2R R2, SR_TID.X ;  /* 0x0000000000027919 */ /* 0x000e2e0000002100 */
[----:B------:R-:W0:Y:S01]  /*0020*/  S2UR UR6, SR_CTAID.X ;  /* 0x00000000000679c3 */ /* 0x000e220000002500 */
[----:B------:R-:W1:Y:S01]  /*0030*/  LDCU.64 UR12, c[0x0][0x358] ;  /* 0x00006b00ff0c77ac */ /* 0x000e620008000a00 */
[----:B------:R-:W2:Y:S06]  /*0040*/  S2R R16, SR_TID.Y ;  /* 0x0000000000107919 */ /* 0x000eac0000002200 */
[----:B------:R-:W0:Y:S08]  /*0050*/  LDC R5, c[0x0][0x360] ;  /* 0x0000d800ff057b82 */ /* 0x000e300000000800 */
[----:B------:R-:W2:Y:S08]  /*0060*/  S2UR UR4, SR_CTAID.Y ;  /* 0x00000000000479c3 */ /* 0x000eb00000002600 */
[----:B------:R-:W2:Y:S01]  /*0070*/  LDC R13, c[0x0][0x364] ;  /* 0x0000d900ff0d7b82 */ /* 0x000ea20000000800 */
[----:B------:R-:W3:Y:S07]  /*0080*/  LDCU UR5, c[0x0][0x374] ;  /* 0x00006e80ff0577ac */ /* 0x000eee0008000800 */
[----:B------:R-:W4:Y:S01]  /*0090*/  LDC R0, c[0x0][0x398] ;  /* 0x0000e600ff007b82 */ /* 0x000f220000000800 */
[----:B0-----:R-:W-:-:S07]  /*00a0*/  IMAD R5, R5, UR6, R2 ;  /* 0x0000000605057c24 */ /* 0x001fce000f8e0202 */
[----:B------:R-:W0:Y:S01]  /*00b0*/  LDC.64 R14, c[0x0][0x390] ;  /* 0x0000e400ff0e7b82 */ /* 0x000e220000000a00 */
[C---:B--2---:R-:W-:Y:S02]  /*00c0*/  IMAD R2, R13.reuse, UR4, R16 ;  /* 0x000000040d027c24 */ /* 0x044fe4000f8e0210 */
[----:B---3--:R-:W-:-:S04]  /*00d0*/  IMAD R3, R13, UR5, RZ ;  /* 0x000000050d037c24 */ /* 0x008fc8000f8e02ff */
[----:B------:R-:W-:Y:S01]  /*00e0*/  IMAD R7, R5, R3, R2 ;  /* 0x0000000305077224 */ /* 0x000fe200078e0202 */
[----:B----4-:R-:W-:-:S03]  /*00f0*/  ISETP.GE.AND P0, PT, R0, 0x1, PT ;  /* 0x000000010000780c */ /* 0x010fc60003f06270 */
[----:B0-----:R-:W-:-:S05]  /*0100*/  IMAD.WIDE R14, R7, 0x4, R14 ;  /* 0x00000004070e7825 */ /* 0x001fca00078e020e */
[----:B-1----:R0:W-:Y:S05]  /*0110*/  STG.E desc[UR12][R14.64], RZ ;  /* 0x000000ff0e007986 */ /* 0x0021ea000c10190c */
[----:B------:R-:W-:Y:S05]  /*0120*/  @!P0 EXIT ;  /* 0x000000000000894d */ /* 0x000fea0003800000 */
[C---:B------:R-:W-:Y:S01]  /*0130*/  ISETP.GE.U32.AND P1, PT, R0.reuse, 0x8, PT ;  /* 0x000000080000780c */ /* 0x040fe20003f26070 */
[----:B------:R-:W-:Y:S01]  /*0140*/  HFMA2 R6, -RZ, RZ, 0, 0 ;  /* 0x00000000ff067431 */ /* 0x000fe200000001ff */
[----:B------:R-:W-:Y:S01]  /*0150*/  LOP3.LUT R4, R0, 0x7, RZ, 0xc0, !PT ;  /* 0x0000000700047812 */ /* 0x000fe200078ec0ff */
[----:B------:R-:W-:Y:S01]  /*0160*/  IMAD R5, R5, R0, RZ ;  /* 0x0000000005057224 */ /* 0x000fe200078e02ff */
[----:B------:R-:W-:Y:S02]  /*0170*/  MOV R27, RZ ;  /* 0x000000ff001b7202 */ /* 0x000fe40000000f00 */
[----:B------:R-:W-:-:S07]  /*0180*/  ISETP.NE.AND P0, PT, R4, RZ, PT ;  /* 0x000000ff0400720c */ /* 0x000fce0003f05270 */
[----:B------:R-:W-:Y:S06]  /*0190*/  @!P1 BRA `(.L_x_0) ;  /* 0x0000000400289947 */ /* 0x000fec0003800000 */
[----:B------:R-:W-:Y:S01]  /*01a0*/  UIADD3 UR6, UPT, UPT, UR4, UR5, URZ ;  /* 0x0000000504067290 */ /* 0x000fe2000fffe0ff */
[----:B------:R-:W-:Y:S01]  /*01b0*/  LOP3.LUT R6, R0, 0x7ffffff8, RZ, 0xc0, !PT ;  /* 0x7ffffff800067812 */ /* 0x000fe200078ec0ff */
[----:B------:R-:W-:Y:S01]  /*01c0*/  ULEA UR7, UR5, UR4, 0x1 ;  /* 0x0000000405077291 */ /* 0x000fe2000f8e08ff */
[----:B------:R-:W-:Y:S01]  /*01d0*/  MOV R27, RZ ;  /* 0x000000ff001b7202 */ /* 0x000fe20000000f00 */
[----:B------:R-:W-:Y:S01]  /*01e0*/  UIMAD UR8, UR5, 0x3, UR4 ;  /* 0x00000003050878a4 */ /* 0x000fe2000f8e0204 */
[----:B------:R-:W-:Y:S01]  /*01f0*/  MOV R25, R5 ;  /* 0x0000000500197202 */ /* 0x000fe20000000f00 */
[----:B------:R-:W-:Y:S01]  /*0200*/  ULEA UR9, UR5, UR4, 0x2 ;  /* 0x0000000405097291 */ /* 0x000fe2000f8e10ff */
[C-C-:B------:R-:W-:Y:S01]  /*0210*/  IMAD R23, R13.reuse, UR6, R16.reuse ;  /* 0x000000060d177c24 */ /* 0x140fe2000f8e0210 */
[----:B------:R-:W-:Y:S01]  /*0220*/  UIMAD UR10, UR5, 0x5, UR4 ;  /* 0x00000005050a78a4 */ /* 0x000fe2000f8e0204 */
[C-C-:B------:R-:W-:Y:S01]  /*0230*/  IMAD R8, R13.reuse, UR7, R16.reuse ;  /* 0x000000070d087c24 */ /* 0x140fe2000f8e0210 */
[----:B------:R-:W-:Y:S01]  /*0240*/  UIMAD UR11, UR5, 0x6, UR4 ;  /* 0x00000006050b78a4 */ /* 0x000fe2000f8e0204 */
[C-C-:B------:R-:W-:Y:S01]  /*0250*/  IMAD R10, R13.reuse, UR8, R16.reuse ;  /* 0x000000080d0a7c24 */ /* 0x140fe2000f8e0210 */
[----:B------:R-:W-:Y:S01]  /*0260*/  UIMAD UR4, UR5, 0x7, UR4 ;  /* 0x00000007050478a4 */ /* 0x000fe2000f8e0204 */
[C-C-:B------:R-:W-:Y:S01]  /*0270*/  IMAD R12, R13.reuse, UR9, R16.reuse ;  /* 0x000000090d0c7c24 */ /* 0x140fe2000f8e0210 */
[----:B------:R-:W-:Y:S01]  /*0280*/  MOV R22, R2 ;  /* 0x0000000200167202 */ /* 0x000fe20000000f00 */
[C-C-:B------:R-:W-:Y:S01]  /*0290*/  IMAD R9, R13.reuse, UR10, R16.reuse ;  /* 0x0000000a0d097c24 */ /* 0x140fe2000f8e0210 */
[----:B------:R-:W-:Y:S01]  /*02a0*/  IADD3 R7, PT, PT, -R6, RZ, RZ ;  /* 0x000000ff06077210 */ /* 0x000fe20007ffe1ff */
[----:B------:R-:W-:-:S02]  /*02b0*/  IMAD R11, R13, UR11, R16 ;  /* 0x0000000b0d0b7c24 */ /* 0x000fc4000f8e0210 */
[----:B------:R-:W-:-:S07]  /*02c0*/  IMAD R13, R13, UR4, R16 ;  /* 0x000000040d0d7c24 */ /* 0x000fce000f8e0210 */
.L_x_1:
[----:B------:R-:W1:Y:S08]  /*02d0*/  LDC.64 R16, c[0x0][0x388] ;  /* 0x0000e200ff107b82 */ /* 0x000e700000000a00 */
[----:B------:R-:W2:Y:S01]  /*02e0*/  LDC.64 R20, c[0x0][0x380] ;  /* 0x0000e000ff147b82 */ /* 0x000ea20000000a00 */
[----:B-1----:R-:W-:-:S06]  /*02f0*/  IMAD.WIDE.U32 R18, R22, 0x4, R16 ;  /* 0x0000000416127825 */ /* 0x002fcc00078e0010 */
[----:B---3--:R-:W3:Y:S01]  /*0300*/  LDG.E R18, desc[UR12][R18.64] ;  /* 0x0000000c12127981 */ /* 0x008ee2000c1e1900 */
[----:B--2---:R-:W-:-:S05]  /*0310*/  IMAD.WIDE R20, R25, 0x4, R20 ;  /* 0x0000000419147825 */ /* 0x004fca00078e0214 */
[----:B------:R-:W3:Y:S01]  /*0320*/  LDG.E R24, desc[UR12][R20.64] ;  /* 0x0000000c14187981 */ /* 0x000ee2000c1e1900 */
[----:B------:R-:W-:-:S04]  /*0330*/  IMAD.WIDE.U32 R28, R23, 0x4, R16 ;  /* 0x00000004171c7825 */ /* 0x000fc800078e0010 */
[----:B---3--:R-:W-:-:S05]  /*0340*/  FFMA R24, R24, R18, R27 ;  /* 0x0000001218187223 */ /* 0x008fca000000001b */
[----:B------:R1:W-:Y:S04]  /*0350*/  STG.E desc[UR12][R14.64], R24 ;  /* 0x000000180e007986 */ /* 0x0003e8000c10190c */
[----:B------:R-:W1:Y:S04]  /*0360*/  LDG.E R28, desc[UR12][R28.64] ;  /* 0x0000000c1c1c7981 */ /* 0x000e68000c1e1900 */
[----:B------:R-:W1:Y:S02]  /*0370*/  LDG.E R27, desc[UR12][R20.64+0x4] ;  /* 0x0000040c141b7981 */ /* 0x000e64000c1e1900 */
[----:B-1----:R-:W-:Y:S01]  /*0380*/  FFMA R24, R27, R28, R24 ;  /* 0x0000001c1b187223 */ /* 0x002fe20000000018 */
[----:B------:R-:W-:-:S04]  /*0390*/  IMAD.WIDE.U32 R26, R8, 0x4, R16 ;  /* 0x00000004081a7825 */ /* 0x000fc800078e0010 */
[----:B------:R1:W-:Y:S04]  /*03a0*/  STG.E desc[UR12][R14.64], R24 ;  /* 0x000000180e007986 */ /* 0x0003e8000c10190c */
[----:B------:R-:W2:Y:S04]  /*03b0*/  LDG.E R26, desc[UR12][R26.64] ;  /* 0x0000000c1a1a7981 */ /* 0x000ea8000c1e1900 */
[----:B------:R-:W2:Y:S02]  /*03c0*/  LDG.E R19, desc[UR12][R20.64+0x8] ;  /* 0x0000080c14137981 */ /* 0x000ea4000c1e1900 */
[----:B--2---:R-:W-:Y:S01]  /*03d0*/  FFMA R27, R19, R26, R24 ;  /* 0x0000001a131b7223 */ /* 0x004fe20000000018 */
[----:B------:R-:W-:-:S04]  /*03e0*/  IMAD.WIDE.U32 R18, R10, 0x4, R16 ;  /* 0x000000040a127825 */ /* 0x000fc800078e0010 */
[----:B------:R2:W-:Y:S04]  /*03f0*/  STG.E desc[UR12][R14.64], R27 ;  /* 0x0000001b0e007986 */ /* 0x0005e8000c10190c */
[----:B------:R-:W1:Y:S04]  /*0400*/  LDG.E R18, desc[UR12][R18.64] ;  /* 0x0000000c12127981 */ /* 0x000e68000c1e1900 */
[----:B------:R-:W1:Y:S02]  /*0410*/  LDG.E R28, desc[UR12][R20.64+0xc] ;  /* 0x00000c0c141c7981 */ /* 0x000e64000c1e1900 */
[----:B-1----:R-:W-:Y:S01]  /*0420*/  FFMA R24, R28, R18, R27 ;  /* 0x000000121c187223 */ /* 0x002fe2000000001b */
[----:B------:R-:W-:-:S04]  /*0430*/  IMAD.WIDE.U32 R28, R12, 0x4, R16 ;  /* 0x000000040c1c7825 */ /* 0x000fc800078e0010 */
[----:B------:R1:W-:Y:S04]  /*0440*/  STG.E desc[UR12][R14.64], R24 ;  /* 0x000000180e007986 */ /* 0x0003e8000c10190c */
[----:B------:R-:W3:Y:S04]  /*0450*/  LDG.E R29, desc[UR12][R28.64] ;  /* 0x0000000c1c1d7981 */ /* 0x000ee8000c1e1900 */
[----:B------:R-:W3:Y:S02]  /*0460*/  LDG.E R26, desc[UR12][R20.64+0x10] ;  /* 0x0000100c141a7981 */ /* 0x000ee4000c1e1900 */
[----:B---3--:R-:W-:Y:S01]  /*0470*/  FFMA R29, R26, R29, R24 ;  /* 0x0000001d1a1d7223 */ /* 0x008fe20000000018 */
[----:B--2---:R-:W-:-:S04]  /*0480*/  IMAD.WIDE.U32 R26, R9, 0x4, R16 ;  /* 0x00000004091a7825 */ /* 0x004fc800078e0010 */
[----:B------:R2:W-:Y:S04]  /*0490*/  STG.E desc[UR12][R14.64], R29 ;  /* 0x0000001d0e007986 */ /* 0x0005e8000c10190c */
[----:B------:R-:W3:Y:S04]  /*04a0*/  LDG.E R26, desc[UR12][R26.64] ;  /* 0x0000000c1a1a7981 */ /* 0x000ee8000c1e1900 */
[----:B------:R-:W3:Y:S02]  /*04b0*/  LDG.E R18, desc[UR12][R20.64+0x14] ;  /* 0x0000140c14127981 */ /* 0x000ee4000c1e1900 */
[----:B---3--:R-:W-:Y:S01]  /*04c0*/  FFMA R26, R18, R26, R29 ;  /* 0x0000001a121a7223 */ /* 0x008fe2000000001d */
[----:B------:R-:W-:-:S04]  /*04d0*/  IMAD.WIDE.U32 R18, R11, 0x4, R16 ;  /* 0x000000040b127825 */ /* 0x000fc800078e0010 */
[----:B------:R3:W-:Y:S04]  /*04e0*/  STG.E desc[UR12][R14.64], R26 ;  /* 0x0000001a0e007986 */ /* 0x0007e8000c10190c */
[----:B------:R-:W4:Y:S04]  /*04f0*/  LDG.E R19, desc[UR12][R18.64] ;  /* 0x0000000c12137981 */ /* 0x000f28000c1e1900 */
[----:B-1----:R-:W4:Y:S01]  /*0500*/  LDG.E R24, desc[UR12][R20.64+0x18] ;  /* 0x0000180c14187981 */ /* 0x002f22000c1e1900 */
[----:B------:R-:W-:Y:S01]  /*0510*/  IMAD.WIDE.U32 R16, R13, 0x4, R16 ;  /* 0x000000040d107825 */ /* 0x000fe200078e0010 */
[----:B------:R-:W-:-:S03]  /*0520*/  IADD3 R7, PT, PT, R7, 0x8, RZ ;  /* 0x0000000807077810 */ /* 0x000fc60007ffe0ff */
[----:B----4-:R-:W-:-:S05]  /*0530*/  FFMA R24, R24, R19, R26 ;  /* 0x0000001318187223 */ /* 0x010fca000000001a */
[----:B------:R3:W-:Y:S04]  /*0540*/  STG.E desc[UR12][R14.64], R24 ;  /* 0x000000180e007986 */ /* 0x0007e8000c10190c */
[----:B--2---:R-:W2:Y:S04]  /*0550*/  LDG.E R29, desc[UR12][R20.64+0x1c] ;  /* 0x00001c0c141d7981 */ /* 0x004ea8000c1e1900 */
[----:B------:R-:W2:Y:S01]  /*0560*/  LDG.E R16, desc[UR12][R16.64] ;  /* 0x0000000c10107981 */ /* 0x000ea2000c1e1900 */
[----:B------:R-:W-:Y:S02]  /*0570*/  ISETP.NE.AND P1, PT, R7, RZ, PT ;  /* 0x000000ff0700720c */ /* 0x000fe40003f25270 */
[----:B------:R-:W-:-:S02]  /*0580*/  LEA R23, R3, R23, 0x3 ;  /* 0x0000001703177211 */ /* 0x000fc400078e18ff */
[C---:B------:R-:W-:Y:S02]  /*0590*/  LEA R8, R3.reuse, R8, 0x3 ;  /* 0x0000000803087211 */ /* 0x040fe400078e18ff */
[C---:B------:R-:W-:Y:S02]  /*05a0*/  LEA R10, R3.reuse, R10, 0x3 ;  /* 0x0000000a030a7211 */ /* 0x040fe400078e18ff */
[C---:B------:R-:W-:Y:S02]  /*05b0*/  LEA R12, R3.reuse, R12, 0x3 ;  /* 0x0000000c030c7211 */ /* 0x040fe400078e18ff */
[C---:B------:R-:W-:Y:S02]  /*05c0*/  LEA R9, R3.reuse, R9, 0x3 ;  /* 0x0000000903097211 */ /* 0x040fe400078e18ff */
[C---:B------:R-:W-:Y:S02]  /*05d0*/  LEA R11, R3.reuse, R11, 0x3 ;  /* 0x0000000b030b7211 */ /* 0x040fe400078e18ff */
[----:B------:R-:W-:-:S02]  /*05e0*/  LEA R13, R3, R13, 0x3 ;  /* 0x0000000d030d7211 */ /* 0x000fc400078e18ff */
[----:B------:R-:W-:Y:S02]  /*05f0*/  LEA R22, R3, R22, 0x3 ;  /* 0x0000001603167211 */ /* 0x000fe400078e18ff */
[----:B------:R-:W-:Y:S01]  /*0600*/  IADD3 R25, PT, PT, R25, 0x8, RZ ;  /* 0x0000000819197810 */ /* 0x000fe20007ffe0ff */
[----:B--2---:R-:W-:-:S05]  /*0610*/  FFMA R27, R29, R16, R24 ;  /* 0x000000101d1b7223 */ /* 0x004fca0000000018 */
[----:B------:R3:W-:Y:S01]  /*0620*/  STG.E desc[UR12][R14.64], R27 ;  /* 0x0000001b0e007986 */ /* 0x0007e2000c10190c */
[----:B------:R-:W-:Y:S05]  /*0630*/  @P1 BRA `(.L_x_1) ;  /* 0xfffffffc00241947 */ /* 0x000fea000383ffff */
.L_x_0:
[----:B------:R-:W-:Y:S05]  /*0640*/  @!P0 EXIT ;  /* 0x000000000000894d */ /* 0x000fea0003800000 */
[----:B------:R-:W-:Y:S02]  /*0650*/  ISETP.GE.U32.AND P0, PT, R4, 0x4, PT ;  /* 0x000000040400780c */ /* 0x000fe40003f06070 */
[----:B------:R-:W-:-:S04]  /*0660*/  LOP3.LUT R20, R0, 0x3, RZ, 0xc0, !PT ;  /* 0x0000000300147812 */ /* 0x000fc800078ec0ff */
[----:B------:R-:W-:-:S07]  /*0670*/  ISETP.NE.AND P1, PT, R20, RZ, PT ;  /* 0x000000ff1400720c */ /* 0x000fce0003f25270 */
[----:B------:R-:W-:Y:S06]  /*0680*/  @!P0 BRA `(.L_x_2) ;  /* 0x0000000000748947 */ /* 0x000fec0003800000 */
[----:B------:R-:W1:Y:S01]  /*0690*/  LDC.64 R8, c[0x0][0x388] ;  /* 0x0000e200ff087b82 */ /* 0x000e620000000a00 */
[-C--:B------:R-:W-:Y:S01]  /*06a0*/  IADD3 R7, PT, PT, R5, R6.reuse, RZ ;  /* 0x0000000605077210 */ /* 0x080fe20007ffe0ff */
[----:B------:R-:W-:-:S06]  /*06b0*/  IMAD R16, R3, R6, R2 ;  /* 0x0000000603107224 */ /* 0x000fcc00078e0202 */
[----:B------:R-:W2:Y:S01]  /*06c0*/  LDC.64 R10, c[0x0][0x380] ;  /* 0x0000e000ff0a7b82 */ /* 0x000ea20000000a00 */
[----:B-1----:R-:W-:-:S06]  /*06d0*/  IMAD.WIDE.U32 R12, R16, 0x4, R8 ;  /* 0x00000004100c7825 */ /* 0x002fcc00078e0008 */
[----:B------:R-:W3:Y:S01]  /*06e0*/  LDG.E R12, desc[UR12][R12.64] ;  /* 0x0000000c0c0c7981 */ /* 0x000ee2000c1e1900 */
[----:B--2---:R-:W-:-:S05]  /*06f0*/  IMAD.WIDE R10, R7, 0x4, R10 ;  /* 0x00000004070a7825 */ /* 0x004fca00078e020a */
[----:B------:R-:W3:Y:S01]  /*0700*/  LDG.E R4, desc[UR12][R10.64] ;  /* 0x0000000c0a047981 */ /* 0x000ee2000c1e1900 */
[----:B------:R-:W-:-:S05]  /*0710*/  IADD3 R7, PT, PT, R3, R16, RZ ;  /* 0x0000001003077210 */ /* 0x000fca0007ffe0ff */
[----:B------:R-:W-:-:S04]  /*0720*/  IMAD.WIDE.U32 R16, R7, 0x4, R8 ;  /* 0x0000000407107825 */ /* 0x000fc800078e0008 */
[----:B---3--:R-:W-:-:S05]  /*0730*/  FFMA R27, R4, R12, R27 ;  /* 0x0000000c041b7223 */ /* 0x008fca000000001b */
[----:B------:R1:W-:Y:S04]  /*0740*/  STG.E desc[UR12][R14.64], R27 ;  /* 0x0000001b0e007986 */ /* 0x0003e8000c10190c */
[----:B------:R-:W2:Y:S04]  /*0750*/  LDG.E R16, desc[UR12][R16.64] ;  /* 0x0000000c10107981 */ /* 0x000ea8000c1e1900 */
[----:B------:R-:W2:Y:S01]  /*0760*/  LDG.E R4, desc[UR12][R10.64+0x4] ;  /* 0x0000040c0a047981 */ /* 0x000ea2000c1e1900 */
[----:B------:R-:W-:-:S05]  /*0770*/  IADD3 R21, PT, PT, R3, R7, RZ ;  /* 0x0000000703157210 */ /* 0x000fca0007ffe0ff */
[----:B------:R-:W-:-:S04]  /*0780*/  IMAD.WIDE.U32 R18, R21, 0x4, R8 ;  /* 0x0000000415127825 */ /* 0x000fc800078e0008 */
[----:B--2---:R-:W-:-:S05]  /*0790*/  FFMA R7, R4, R16, R27 ;  /* 0x0000001004077223 */ /* 0x004fca000000001b */
[----:B------:R2:W-:Y:S04]  /*07a0*/  STG.E desc[UR12][R14.64], R7 ;  /* 0x000000070e007986 */ /* 0x0005e8000c10190c */
[----:B------:R-:W3:Y:S04]  /*07b0*/  LDG.E R18, desc[UR12][R18.64] ;  /* 0x0000000c12127981 */ /* 0x000ee8000c1e1900 */
[----:B------:R-:W3:Y:S01]  /*07c0*/  LDG.E R4, desc[UR12][R10.64+0x8] ;  /* 0x0000080c0a047981 */ /* 0x000ee2000c1e1900 */
[----:B------:R-:W-:-:S05]  /*07d0*/  IADD3 R21, PT, PT, R3, R21, RZ ;  /* 0x0000001503157210 */ /* 0x000fca0007ffe0ff */
[----:B------:R-:W-:-:S04]  /*07e0*/  IMAD.WIDE.U32 R8, R21, 0x4, R8 ;  /* 0x0000000415087825 */ /* 0x000fc800078e0008 */
[----:B---3--:R-:W-:-:S05]  /*07f0*/  FFMA R13, R4, R18, R7 ;  /* 0x00000012040d7223 */ /* 0x008fca0000000007 */
[----:B------:R2:W-:Y:S04]  /*0800*/  STG.E desc[UR12][R14.64], R13 ;  /* 0x0000000d0e007986 */ /* 0x0005e8000c10190c */
[----:B------:R-:W1:Y:S04]  /*0810*/  LDG.E R4, desc[UR12][R10.64+0xc] ;  /* 0x00000c0c0a047981 */ /* 0x000e68000c1e1900 */
[----:B------:R-:W1:Y:S01]  /*0820*/  LDG.E R8, desc[UR12][R8.64] ;  /* 0x0000000c08087981 */ /* 0x000e62000c1e1900 */
[----:B------:R-:W-:Y:S01]  /*0830*/  IADD3 R6, PT, PT, R6, 0x4, RZ ;  /* 0x0000000406067810 */ /* 0x000fe20007ffe0ff */
[----:B-1----:R-:W-:-:S05]  /*0840*/  FFMA R27, R4, R8, R13 ;  /* 0x00000008041b7223 */ /* 0x002fca000000000d */
[----:B------:R2:W-:Y:S02]  /*0850*/  STG.E desc[UR12][R14.64], R27 ;  /* 0x0000001b0e007986 */ /* 0x0005e4000c10190c */
.L_x_2:
[----:B------:R-:W-:Y:S05]  /*0860*/  @!P1 EXIT ;  /* 0x000000000000994d */ /* 0x000fea0003800000 */
[----:B------:R-:W-:Y:S02]  /*0870*/  ISETP.NE.AND P0, PT, R20, 0x1, PT ;  /* 0x000000011400780c */ /* 0x000fe40003f05270 */
[----:B------:R-:W-:-:S04]  /*0880*/  LOP3.LUT R0, R0, 0x1, RZ, 0xc0, !PT ;  /* 0x0000000100007812 */ /* 0x000fc800078ec0ff */
[----:B------:R-:W-:-:S07]  /*0890*/  ISETP.NE.U32.AND P1, PT, R0, 0x1, PT ;  /* 0x000000010000780c */ /* 0x000fce0003f25070 */
[----:B------:R-:W-:Y:S06]  /*08a0*/  @!P0 BRA `(.L_x_3) ;  /* 0x0000000000448947 */ /* 0x000fec0003800000 */
[----:B------:R-:W1:Y:S01]  /*08b0*/  LDC.64 R8, c[0x0][0x388] ;  /* 0x0000e200ff087b82 */ /* 0x000e620000000a00 */
[-C--:B--2---:R-:W-:Y:S01]  /*08c0*/  IADD3 R7, PT, PT, R5, R6.reuse, RZ ;  /* 0x0000000605077210 */ /* 0x084fe20007ffe0ff */
[----:B------:R-:W-:-:S06]  /*08d0*/  IMAD R4, R3, R6, R2 ;  /* 0x0000000603047224 */ /* 0x000fcc00078e0202 */
[----:B------:R-:W2:Y:S01]  /*08e0*/  LDC.64 R10, c[0x0][0x380] ;  /* 0x0000e000ff0a7b82 */ /* 0x000ea20000000a00 */
[----:B-1----:R-:W-:-:S06]  /*08f0*/  IMAD.WIDE.U32 R12, R4, 0x4, R8 ;  /* 0x00000004040c7825 */ /* 0x002fcc00078e0008 */
[----:B------:R-:W4:Y:S01]  /*0900*/  LDG.E R12, desc[UR12][R12.64] ;  /* 0x0000000c0c0c7981 */ /* 0x000f22000c1e1900 */
[----:B--2---:R-:W-:-:S05]  /*0910*/  IMAD.WIDE R10, R7, 0x4, R10 ;  /* 0x00000004070a7825 */ /* 0x004fca00078e020a */
[----:B------:R-:W4:Y:S01]  /*0920*/  LDG.E R0, desc[UR12][R10.64] ;  /* 0x0000000c0a007981 */ /* 0x000f22000c1e1900 */
[----:B------:R-:W-:-:S05]  /*0930*/  IADD3 R17, PT, PT, R3, R4, RZ ;  /* 0x0000000403117210 */ /* 0x000fca0007ffe0ff */
[----:B------:R-:W-:-:S04]  /*0940*/  IMAD.WIDE.U32 R8, R17, 0x4, R8 ;  /* 0x0000000411087825 */ /* 0x000fc800078e0008 */
[----:B----4-:R-:W-:-:S05]  /*0950*/  FFMA R7, R0, R12, R27 ;  /* 0x0000000c00077223 */ /* 0x010fca000000001b */
[----:B------:R1:W-:Y:S04]  /*0960*/  STG.E desc[UR12][R14.64], R7 ;  /* 0x000000070e007986 */ /* 0x0003e8000c10190c */
[----:B------:R-:W3:Y:S04]  /*0970*/  LDG.E R0, desc[UR12][R10.64+0x4] ;  /* 0x0000040c0a007981 */ /* 0x000ee8000c1e1900 */
[----:B------:R-:W3:Y:S01]  /*0980*/  LDG.E R8, desc[UR12][R8.64] ;  /* 0x0000000c08087981 */ /* 0x000ee2000c1e1900 */
[----:B------:R-:W-:Y:S01]  /*0990*/  IADD3 R6, PT, PT, R6, 0x2, RZ ;  /* 0x0000000206067810 */ /* 0x000fe20007ffe0ff */
[----:B---3--:R-:W-:-:S05]  /*09a0*/  FFMA R27, R0, R8, R7 ;  /* 0x00000008001b7223 */ /* 0x008fca0000000007 */
[----:B------:R1:W-:Y:S02]  /*09b0*/  STG.E desc[UR12][R14.64], R27 ;  /* 0x0000001b0e007986 */ /* 0x0003e4000c10190c */
.L_x_3:
[----:B------:R-:W-:Y:S05]  /*09c0*/  @P1 EXIT ;  /* 0x000000000000194d */ /* 0x000fea0003800000 */
[----:B------:R-:W4:Y:S01]  /*09d0*/  LDC.64 R8, c[0x0][0x380] ;  /* 0x0000e000ff087b82 */ /* 0x000f220000000a00 */
[-C--:B------:R-:W-:Y:S01]  /*09e0*/  IADD3 R5, PT, PT, R5, R6.reuse, RZ ;  /* 0x0000000605057210 */ /* 0x080fe20007ffe0ff */
[----:B-12---:R-:W-:-:S06]  /*09f0*/  IMAD R7, R3, R6, R2 ;  /* 0x0000000603077224 */ /* 0x006fcc00078e0202 */
[----:B------:R-:W1:Y:S01]  /*0a00*/  LDC.64 R10, c[0x0][0x388] ;  /* 0x0000e200ff0a7b82 */ /* 0x000e620000000a00 */
[----:B----4-:R-:W-:-:S06]  /*0a10*/  IMAD.WIDE R2, R5, 0x4, R8 ;  /* 0x0000000405027825 */ /* 0x010fcc00078e0208 */
[----:B------:R-:W3:Y:S01]  /*0a20*/  LDG.E R2, desc[UR12][R2.64] ;  /* 0x0000000c02027981 */ /* 0x000ee2000c1e1900 */
[----:B-1----:R-:W-:-:S06]  /*0a30*/  IMAD.WIDE.U32 R4, R7, 0x4, R10 ;  /* 0x0000000407047825 */ /* 0x002fcc00078e000a */
[----:B------:R-:W3:Y:S02]  /*0a40*/  LDG.E R4, desc[UR12][R4.64] ;  /* 0x0000000c04047981 */ /* 0x000ee4000c1e1900 */
[----:B---3--:R-:W-:-:S05]  /*0a50*/  FFMA R27, R2, R4, R27 ;  /* 0x00000004021b7223 */ /* 0x008fca000000001b */
[----:B------:R-:W-:Y:S01]  /*0a60*/  STG.E desc[UR12][R14.64], R27 ;  /* 0x0000001b0e007986 */ /* 0x000fe2000c10190c */
[----:B------:R-:W-:Y:S05]  /*0a70*/  EXIT ;  /* 0x000000000000794d */ /* 0x000fea0003800000 */
.L_x_4:
[----:B------:R-:W-:-:S00]  /*0a80*/  BRA `(.L_x_4) ;  /* 0xfffffffc00fc7947 */ /* 0x000fc0000383ffff */
[----:B------:R-:W-:-:S00]  /*0a90*/  NOP ;  /* 0x0000000000007918 */ /* 0x000fc00000000000 */
        /* <DEDUP_REMOVED lines=14> */
.L_x_5:


//--------------------- .nv.shared.reserved.0     --------------------------
	.section	.nv.shared.reserved.0,"aw",@nobits
	.weak		__nv_reservedSMEM_offset_0_alias
	.size		__nv_reservedSMEM_offset_0_alias, 0, 64
	.other		__nv_reservedSMEM_offset_0_alias,@"STO_CUDA_RESERVED_SHARED STV_DEFAULT"
__nv_reservedSMEM_offset_0_alias:
	.zero		0
	.zero		64


//--------------------- .nv.constant0._Z9MatrixMulPfS_S_i --------------------------
	.section	.nv.constant0._Z9MatrixMulPfS_S_i,"a",@progbits
	.sectionflags	@""
	.align	4
.nv.constant0._Z9MatrixMulPfS_S_i:
	.zero		924


//--------------------- SYMBOLS --------------------------

	.type		.nv.reservedSmem.offset0,@object
	.size		.nv.reservedSmem.offset0,0x4
